	.headerflags	@"EF_CUDA_TEXMODE_UNIFIED EF_CUDA_64BIT_ADDRESS EF_CUDA_ACCELERATORS EF_CUDA_SM90 EF_CUDA_VIRTUAL_SM(EF_CUDA_SM90)"
	.elftype	@"ET_EXEC"


//--------------------- .nv.info                  --------------------------
	.section	.nv.info,"",@"SHT_CUDA_INFO"
	.align	4


	//----- nvinfo : EIATTR_REGCOUNT
	.align		4
        /*0000*/ 	.byte	0x04, 0x2f
        /*0002*/ 	.short	(.L_1 - .L_0)
	.align		4
.L_0:
        /*0004*/ 	.word	index@(triton_poi_fused_mul_sum_6)
        /*0008*/ 	.word	0x00000018


	//----- nvinfo : EIATTR_MIN_STACK_SIZE
	.align		4
.L_1:
        /*000c*/ 	.byte	0x04, 0x12
        /*000e*/ 	.short	(.L_3 - .L_2)
	.align		4
.L_2:
        /*0010*/ 	.word	index@(triton_poi_fused_mul_sum_6)
        /*0014*/ 	.word	0x00000000


	//----- nvinfo : EIATTR_FRAME_SIZE
	.align		4
.L_3:
        /*0018*/ 	.byte	0x04, 0x11
        /*001a*/ 	.short	(.L_5 - .L_4)
	.align		4
.L_4:
        /*001c*/ 	.word	index@(triton_poi_fused_mul_sum_6)
        /*0020*/ 	.word	0x00000000


	//----- nvinfo : EIATTR_MIN_STACK_SIZE
	.align		4
.L_5:
        /*0024*/ 	.byte	0x04, 0x12
        /*0026*/ 	.short	(.L_7 - .L_6)
	.align		4
.L_6:
        /*0028*/ 	.word	index@(triton_poi_fused_mul_sum_6)
        /*002c*/ 	.word	0x00000000
.L_7:


//--------------------- .nv.info.triton_poi_fused_mul_sum_6 --------------------------
	.section	.nv.info.triton_poi_fused_mul_sum_6,"",@"SHT_CUDA_INFO"
	.sectionflags	@""
	.align	4


	//----- nvinfo : EIATTR_CUDA_API_VERSION
	.align		4
        /*0000*/ 	.byte	0x04, 0x37
        /*0002*/ 	.short	(.L_9 - .L_8)
.L_8:
        /*0004*/ 	.word	0x0000007c


	//----- nvinfo : EIATTR_KPARAM_INFO
	.align		4
.L_9:
        /*0008*/ 	.byte	0x04, 0x17
        /*000a*/ 	.short	(.L_11 - .L_10)
.L_10:
        /*000c*/ 	.word	0x00000000
        /*0010*/ 	.short	0x0003
        /*0012*/ 	.short	0x0018
        /*0014*/ 	.byte	0x00, 0xf0, 0x11, 0x00


	//----- nvinfo : EIATTR_KPARAM_INFO
	.align		4
.L_11:
        /*0018*/ 	.byte	0x04, 0x17
        /*001a*/ 	.short	(.L_13 - .L_12)
.L_12:
        /*001c*/ 	.word	0x00000000
        /*0020*/ 	.short	0x0002
        /*0022*/ 	.short	0x0010
        /*0024*/ 	.byte	0x00, 0xf4, 0x21, 0x00


	//----- nvinfo : EIATTR_KPARAM_INFO
	.align		4
.L_13:
        /*0028*/ 	.byte	0x04, 0x17
        /*002a*/ 	.short	(.L_15 - .L_14)
.L_14:
        /*002c*/ 	.word	0x00000000
        /*0030*/ 	.short	0x0001
        /*0032*/ 	.short	0x0008
        /*0034*/ 	.byte	0x00, 0xf4, 0x21, 0x00


	//----- nvinfo : EIATTR_KPARAM_INFO
	.align		4
.L_15:
        /*0038*/ 	.byte	0x04, 0x17
        /*003a*/ 	.short	(.L_17 - .L_16)
.L_16:
        /*003c*/ 	.word	0x00000000
        /*0040*/ 	.short	0x0000
        /*0042*/ 	.short	0x0000
        /*0044*/ 	.byte	0x00, 0xf4, 0x21, 0x00


	//----- nvinfo : EIATTR_SPARSE_MMA_MASK
	.align		4
.L_17:
        /*0048*/ 	.byte	0x03, 0x50
        /*004a*/ 	.short	0x0000


	//----- nvinfo : EIATTR_MAXREG_COUNT
	.align		4
        /*004c*/ 	.byte	0x03, 0x1b
        /*004e*/ 	.short	0x00ff


	//----- nvinfo : EIATTR_EXIT_INSTR_OFFSETS
	.align		4
        /*0050*/ 	.byte	0x04, 0x1c
        /*0052*/ 	.short	(.L_19 - .L_18)


	//   ....[0]....
.L_18:
        /*0054*/ 	.word	0x000003a0


	//   ....[1]....
        /*0058*/ 	.word	0x000003c0


	//----- nvinfo : EIATTR_REQNTID
	.align		4
.L_19:
        /*005c*/ 	.byte	0x04, 0x10
        /*005e*/ 	.short	(.L_21 - .L_20)
.L_20:
        /*0060*/ 	.word	0x00000080
        /*0064*/ 	.word	0x00000001
        /*0068*/ 	.word	0x00000001


	//----- nvinfo : EIATTR_CBANK_PARAM_SIZE
	.align		4
.L_21:
        /*006c*/ 	.byte	0x03, 0x19
        /*006e*/ 	.short	0x001c


	//----- nvinfo : EIATTR_PARAM_CBANK
	.align		4
        /*0070*/ 	.byte	0x04, 0x0a
        /*0072*/ 	.short	(.L_23 - .L_22)
	.align		4
.L_22:
        /*0074*/ 	.word	index@(.nv.constant0.triton_poi_fused_mul_sum_6)
        /*0078*/ 	.short	0x0210
        /*007a*/ 	.short	0x001c


	//----- nvinfo : EIATTR_SW_WAR
	.align		4
.L_23:
        /*007c*/ 	.byte	0x04, 0x36
        /*007e*/ 	.short	(.L_25 - .L_24)
.L_24:
        /*0080*/ 	.word	0x00000008
.L_25:


//--------------------- .nv.callgraph             --------------------------
	.section	.nv.callgraph,"",@"SHT_CUDA_CALLGRAPH"
	.align	4
	.sectionentsize	8
	.align		4
        /*0000*/ 	.word	0x00000000
	.align		4
        /*0004*/ 	.word	0xffffffff
	.align		4
        /*0008*/ 	.word	0x00000000
	.align		4
        /*000c*/ 	.word	0xfffffffe
	.align		4
        /*0010*/ 	.word	0x00000000
	.align		4
        /*0014*/ 	.word	0xfffffffd
	.align		4
        /*0018*/ 	.word	0x00000000
	.align		4
        /*001c*/ 	.word	0xfffffffc


//--------------------- .text.triton_poi_fused_mul_sum_6 --------------------------
	.section	.text.triton_poi_fused_mul_sum_6,"ax",@progbits
	.align	128
        .global         triton_poi_fused_mul_sum_6
        .type           triton_poi_fused_mul_sum_6,@function
        .size           triton_poi_fused_mul_sum_6,(.L_x_1 - triton_poi_fused_mul_sum_6)
        .other          triton_poi_fused_mul_sum_6,@"STO_CUDA_ENTRY STV_DEFAULT"
triton_poi_fused_mul_sum_6:
.text.triton_poi_fused_mul_sum_6:
[----:B------:R-:W0:Y:S02]  /*0000*/  LDC R1, c[0x0][0x28] ;  /* 0x00000a00ff017b82 */ /* 0x000e240000000800 */
[----:B------:R-:W1:Y:S01]  /*0010*/  S2R R0, SR_TID.X ;  /* 0x0000000000007919 */ /* 0x000e620000002100 */
[----:B------:R-:W-:Y:S01]  /*0020*/  ULDC.64 UR4, c[0x0][0x218] ;  /* 0x0000860000047ab9 */ /* 0x000fe20000000a00 */
[----:B------:R-:W2:Y:S01]  /*0030*/  S2R R3, SR_CTAID.X ;  /* 0x0000000000037919 */ /* 0x000ea20000002500 */
[----:B-1----:R-:W-:Y:S02]  /*0040*/  LOP3.LUT R0, R0, 0x7f, RZ, 0xc0, !PT ;  /* 0x0000007f00007812 */ /* 0x002fe400078ec0ff */
[----:B--2---:R-:W-:-:S03]  /*0050*/  SHF.R.S32.HI R5, RZ, 0x18, R3 ;  /* 0x00000018ff057819 */ /* 0x004fc60000011403 */
[----:B------:R-:W-:Y:S01]  /*0060*/  IMAD R0, R3, 0x80, R0 ;  /* 0x0000008003007824 */ /* 0x000fe200078e0200 */
[----:B------:R-:W-:-:S04]  /*0070*/  SGXT R5, R5, 0x1 ;  /* 0x000000010505781a */ /* 0x000fc80000000200 */
[----:B------:R-:W-:Y:S02]  /*0080*/  SHF.R.S32.HI R3, RZ, 0x1f, R0 ;  /* 0x0000001fff037819 */ /* 0x000fe40000011400 */
[-C--:B------:R-:W-:Y:S02]  /*0090*/  LEA.HI R8, R5, R0.reuse, RZ, 0x2 ;  /* 0x0000000005087211 */ /* 0x080fe400078f10ff */
[----:B------:R-:W-:Y:S01]  /*00a0*/  LEA.HI R6, R3, R0, RZ, 0x5 ;  /* 0x0000000003067211 */ /* 0x000fe200078f28ff */
[----:B------:R-:W1:Y:S01]  /*00b0*/  LDC.64 R4, c[0x0][0x218] ;  /* 0x00008600ff047b82 */ /* 0x000e620000000a00 */
[----:B------:R-:W-:Y:S02]  /*00c0*/  LOP3.LUT R9, R8, 0x3ffffffc, RZ, 0xc0, !PT ;  /* 0x3ffffffc08097812 */ /* 0x000fe400078ec0ff */
[----:B------:R-:W-:Y:S02]  /*00d0*/  LOP3.LUT R7, R6, 0x3fffffe0, RZ, 0xc0, !PT ;  /* 0x3fffffe006077812 */ /* 0x000fe400078ec0ff */
[----:B------:R-:W-:Y:S01]  /*00e0*/  SHF.R.S32.HI R6, RZ, 0x5, R6 ;  /* 0x00000005ff067819 */ /* 0x000fe20000011406 */
[C---:B------:R-:W-:Y:S01]  /*00f0*/  IMAD.IADD R9, R0.reuse, 0x1, -R9 ;  /* 0x0000000100097824 */ /* 0x040fe200078e0a09 */
[C---:B------:R-:W-:Y:S01]  /*0100*/  ISETP.GE.AND P0, PT, R0.reuse, 0x80, PT ;  /* 0x000000800000780c */ /* 0x040fe20003f06270 */
[----:B------:R-:W2:Y:S01]  /*0110*/  LDC.64 R2, c[0x0][0x210] ;  /* 0x00008400ff027b82 */ /* 0x000ea20000000a00 */
[----:B------:R-:W-:-:S04]  /*0120*/  IMAD.IADD R7, R0, 0x1, -R7 ;  /* 0x0000000100077824 */ /* 0x000fc800078e0a07 */
[C---:B------:R-:W-:Y:S01]  /*0130*/  IMAD R8, R6.reuse, 0x44, R7 ;  /* 0x0000004406087824 */ /* 0x040fe200078e0207 */
[----:B------:R-:W-:Y:S01]  /*0140*/  SHF.L.U32 R7, R9, 0x2, RZ ;  /* 0x0000000209077819 */ /* 0x000fe200000006ff */
[----:B------:R-:W-:Y:S02]  /*0150*/  IMAD.SHL.U32 R6, R6, 0x10, RZ ;  /* 0x0000001006067824 */ /* 0x000fe400078e00ff */
[----:B------:R-:W-:Y:S01]  /*0160*/  IMAD.SHL.U32 R9, R8, 0x4, RZ ;  /* 0x0000000408097824 */ /* 0x000fe200078e00ff */
[----:B------:R-:W-:Y:S01]  /*0170*/  SHF.R.S32.HI R15, RZ, 0x1f, R7 ;  /* 0x0000001fff0f7819 */ /* 0x000fe20000011407 */
[----:B------:R-:W-:Y:S01]  /*0180*/  IMAD.IADD R11, R7, 0x1, R6 ;  /* 0x00000001070b7824 */ /* 0x000fe200078e0206 */
[----:B------:R-:W-:Y:S01]  /*0190*/  IADD3 R10, P1, R7, R6, RZ ;  /* 0x00000006070a7210 */ /* 0x000fe20007f3e0ff */
[----:B------:R-:W-:Y:S01]  /*01a0*/  IMAD.MOV.U32 R8, RZ, RZ, RZ ;  /* 0x000000ffff087224 */ /* 0x000fe200078e00ff */
[----:B------:R-:W-:Y:S02]  /*01b0*/  IADD3 R13, R9, 0x11, RZ ;  /* 0x00000011090d7810 */ /* 0x000fe40007ffe0ff */
[----:B------:R-:W-:Y:S01]  /*01c0*/  LEA.HI.X.SX32 R15, R6, R15, 0x1, P1 ;  /* 0x0000000f060f7211 */ /* 0x000fe200008f0eff */
[----:B-1----:R-:W-:Y:S01]  /*01d0*/  IMAD.WIDE R4, R11, 0x4, R4 ;  /* 0x000000040b047825 */ /* 0x002fe200078e0204 */
[----:B------:R-:W-:-:S02]  /*01e0*/  LEA R6, P1, R10, UR4, 0x2 ;  /* 0x000000040a067c11 */ /* 0x000fc4000f8210ff */
[----:B------:R-:W-:Y:S02]  /*01f0*/  IADD3 R11, R9, 0x10, RZ ;  /* 0x00000010090b7810 */ /* 0x000fe40007ffe0ff */
[----:B------:R-:W-:Y:S01]  /*0200*/  LEA.HI.X R7, R10, UR5, R15, 0x2, P1 ;  /* 0x000000050a077c11 */ /* 0x000fe200088f140f */
[C---:B------:R-:W-:Y:S01]  /*0210*/  VIADD R15, R9.reuse, 0x12 ;  /* 0x00000012090f7836 */ /* 0x040fe20000000000 */
[----:B------:R-:W-:Y:S01]  /*0220*/  CS2R R18, SRZ ;  /* 0x0000000000127805 */ /* 0x000fe2000001ff00 */
[----:B------:R-:W-:Y:S01]  /*0230*/  VIADD R9, R9, 0x13 ;  /* 0x0000001309097836 */ /* 0x000fe20000000000 */
[----:B------:R-:W-:Y:S01]  /*0240*/  ULDC.64 UR4, c[0x0][0x208] ;  /* 0x0000820000047ab9 */ /* 0x000fe20000000a00 */
[--C-:B--2---:R-:W-:Y:S01]  /*0250*/  IMAD.WIDE R12, R13, 0x4, R2.reuse ;  /* 0x000000040d0c7825 */ /* 0x104fe200078e0202 */
[----:B------:R-:W-:Y:S02]  /*0260*/  CS2R R16, SRZ ;  /* 0x0000000000107805 */ /* 0x000fe4000001ff00 */
[----:B------:R-:W2:Y:S01]  /*0270*/  @!P0 LDG.E.EL R19, desc[UR4][R6.64+0x4] ;  /* 0x0000040406138981 */ /* 0x000ea2000c2e1900 */
[----:B------:R-:W-:-:S03]  /*0280*/  IMAD.WIDE R10, R11, 0x4, R2 ;  /* 0x000000040b0a7825 */ /* 0x000fc600078e0202 */
[----:B------:R1:W2:Y:S01]  /*0290*/  @!P0 LDG.E.EL R8, desc[UR4][R12.64] ;  /* 0x000000040c088981 */ /* 0x0002a2000c2e1900 */
[--C-:B------:R-:W-:Y:S01]  /*02a0*/  IMAD.WIDE R14, R15, 0x4, R2.reuse ;  /* 0x000000040f0e7825 */ /* 0x100fe200078e0202 */
[----:B------:R-:W-:Y:S02]  /*02b0*/  CS2R R20, SRZ ;  /* 0x0000000000147805 */ /* 0x000fe4000001ff00 */
[----:B------:R3:W4:Y:S01]  /*02c0*/  @!P0 LDG.E.EL R17, desc[UR4][R4.64] ;  /* 0x0000000404118981 */ /* 0x000722000c2e1900 */
[----:B------:R-:W-:Y:S01]  /*02d0*/  IMAD.WIDE R2, R9, 0x4, R2 ;  /* 0x0000000409027825 */ /* 0x000fe200078e0202 */
[----:B------:R-:W-:Y:S02]  /*02e0*/  HFMA2.MMA R9, -RZ, RZ, 0, 0 ;  /* 0x00000000ff097435 */ /* 0x000fe400000001ff */
[----:B------:R-:W4:Y:S01]  /*02f0*/  @!P0 LDG.E.EL R16, desc[UR4][R10.64] ;  /* 0x000000040a108981 */ /* 0x000f22000c2e1900 */
[----:B-1----:R-:W3:Y:S03]  /*0300*/  LDC.64 R12, c[0x0][0x220] ;  /* 0x00008800ff0c7b82 */ /* 0x002ee60000000a00 */
[----:B------:R-:W5:Y:S04]  /*0310*/  @!P0 LDG.E.EL R18, desc[UR4][R14.64] ;  /* 0x000000040e128981 */ /* 0x000f68000c2e1900 */
[----:B------:R-:W5:Y:S04]  /*0320*/  @!P0 LDG.E.EL R9, desc[UR4][R6.64+0x8] ;  /* 0x0000080406098981 */ /* 0x000f68000c2e1900 */
[----:B------:R-:W5:Y:S04]  /*0330*/  @!P0 LDG.E.EL R21, desc[UR4][R6.64+0xc] ;  /* 0x00000c0406158981 */ /* 0x000f68000c2e1900 */
[----:B------:R-:W5:Y:S01]  /*0340*/  @!P0 LDG.E.EL R20, desc[UR4][R2.64] ;  /* 0x0000000402148981 */ /* 0x000f62000c2e1900 */
[----:B---3--:R-:W-:-:S04]  /*0350*/  IMAD.WIDE R4, R0, 0x4, R12 ;  /* 0x0000000400047825 */ /* 0x008fc800078e020c */
[----:B--2---:R-:W-:-:S04]  /*0360*/  FMUL R8, R19, R8 ;  /* 0x0000000813087220 */ /* 0x004fc80000400000 */
[----:B----4-:R-:W-:-:S04]  /*0370*/  FFMA R8, R17, R16, R8 ;  /* 0x0000001011087223 */ /* 0x010fc80000000008 */
[----:B-----5:R-:W-:-:S04]  /*0380*/  FFMA R8, R9, R18, R8 ;  /* 0x0000001209087223 */ /* 0x020fc80000000008 */
[----:B------:R-:W-:Y:S01]  /*0390*/  FFMA R21, R21, R20, R8 ;  /* 0x0000001415157223 */ /* 0x000fe20000000008 */
[----:B------:R-:W-:Y:S06]  /*03a0*/  @P0 EXIT ;  /* 0x000000000000094d */ /* 0x000fec0003800000 */
[----:B------:R-:W-:Y:S01]  /*03b0*/  STG.E desc[UR4][R4.64], R21 ;  /* 0x0000001504007986 */ /* 0x000fe2000c101904 */
[----:B------:R-:W-:Y:S05]  /*03c0*/  EXIT ;  /* 0x000000000000794d */ /* 0x000fea0003800000 */
.L_x_0:
[----:B------:R-:W-:-:S00]  /*03d0*/  BRA `(.L_x_0) ;  /* 0xfffffffc00fc7947 */ /* 0x000fc0000383ffff */
[----:B------:R-:W-:-:S00]  /*03e0*/  NOP ;  /* 0x0000000000007918 */ /* 0x000fc00000000000 */
        /* <DEDUP_REMOVED lines=9> */
.L_x_1:


//--------------------- .nv.constant0.triton_poi_fused_mul_sum_6 --------------------------
	.section	.nv.constant0.triton_poi_fused_mul_sum_6,"a",@progbits
	.sectionflags	@""
	.align	4
.nv.constant0.triton_poi_fused_mul_sum_6:
	.zero		556
